//
// Generated by NVIDIA NVVM Compiler
//
// Compiler Build ID: CL-36424714
// Cuda compilation tools, release 13.0, V13.0.88
// Based on NVVM 20.0.0
//

.version 9.0
.target sm_100
.address_size 64

	// .globl	_Z9evenPhasePii

.visible .entry _Z9evenPhasePii(
	.param .u64 .ptr .align 1 _Z9evenPhasePii_param_0,
	.param .u32 _Z9evenPhasePii_param_1
)
{
	.reg .pred 	%p<3>;
	.reg .b32 	%r<11>;
	.reg .b64 	%rd<5>;

	ld.param.u64 	%rd2, [_Z9evenPhasePii_param_0];
	ld.param.u32 	%r4, [_Z9evenPhasePii_param_1];
	mov.u32 	%r5, %ctaid.x;
	mov.u32 	%r6, %ntid.x;
	mov.u32 	%r7, %tid.x;
	mad.lo.s32 	%r8, %r5, %r6, %r7;
	and.b32  	%r9, %r8, 1;
	add.s32 	%r1, %r9, %r8;
	add.s32 	%r10, %r4, -1;
	setp.ge.s32 	%p1, %r1, %r10;
	@%p1 bra 	$L__BB0_3;
	cvta.to.global.u64 	%rd3, %rd2;
	mul.wide.s32 	%rd4, %r1, 4;
	add.s64 	%rd1, %rd3, %rd4;
	ld.global.u32 	%r2, [%rd1];
	ld.global.u32 	%r3, [%rd1+4];
	setp.le.s32 	%p2, %r2, %r3;
	@%p2 bra 	$L__BB0_3;
	st.global.u32 	[%rd1], %r3;
	st.global.u32 	[%rd1+4], %r2;
$L__BB0_3:
	ret;

}
	// .globl	_Z8oddPhasePii
.visible .entry _Z8oddPhasePii(
	.param .u64 .ptr .align 1 _Z8oddPhasePii_param_0,
	.param .u32 _Z8oddPhasePii_param_1
)
{
	.reg .pred 	%p<3>;
	.reg .b32 	%r<10>;
	.reg .b64 	%rd<5>;

	ld.param.u64 	%rd2, [_Z8oddPhasePii_param_0];
	ld.param.u32 	%r4, [_Z8oddPhasePii_param_1];
	mov.u32 	%r5, %ctaid.x;
	mov.u32 	%r6, %ntid.x;
	mov.u32 	%r7, %tid.x;
	mad.lo.s32 	%r8, %r5, %r6, %r7;
	or.b32  	%r1, %r8, 1;
	add.s32 	%r9, %r4, -1;
	setp.ge.s32 	%p1, %r1, %r9;
	@%p1 bra 	$L__BB1_3;
	cvta.to.global.u64 	%rd3, %rd2;
	mul.wide.s32 	%rd4, %r1, 4;
	add.s64 	%rd1, %rd3, %rd4;
	ld.global.u32 	%r2, [%rd1];
	ld.global.u32 	%r3, [%rd1+4];
	setp.le.s32 	%p2, %r2, %r3;
	@%p2 bra 	$L__BB1_3;
	st.global.u32 	[%rd1], %r3;
	st.global.u32 	[%rd1+4], %r2;
$L__BB1_3:
	ret;

}


// ===== COMPILED SASS (sm_100) =====

	.target	sm_100

	.elftype	@"ET_EXEC"


//--------------------- .note.nv.tkinfo           --------------------------
	.section	.note.nv.tkinfo,"",@"SHT_NOTE"
	.sectionflags	@"SHF_NOTE_NV_TKINFO"
	.tkinfo
        /*0018*/ 	.word	0x00000002
        /*0030*/ 	.string	""
        /*0030*/ 	.string	"ptxas"
        /*0030*/ 	.string	"Cuda compilation tools, release 13.0, V13.0.88"
        /*0030*/ 	.string	"Build cuda_13.0.r13.0/compiler.36424714_0"
        /*0030*/ 	.string	"-arch sm_100 -m 64 "



//--------------------- .note.nv.cuinfo           --------------------------
	.section	.note.nv.cuinfo,"",@"SHT_NOTE"
	.sectionflags	@"SHF_NOTE_NV_CUINFO"
        /*0018*/ 	.short	0x0002
        /*001a*/ 	.short	0x0064
        /*001c*/ 	.short	0x0082
	.zero		2


//--------------------- .nv.info                  --------------------------
	.section	.nv.info,"",@"SHT_CUDA_INFO"
	.align	4


	//----- nvinfo : EIATTR_REGCOUNT
	.align		4
        /*0000*/ 	.byte	0x04, 0x2f
        /*0002*/ 	.short	(.L_1 - .L_0)
	.align		4
.L_0:
        /*0004*/ 	.word	index@(_Z9evenPhasePii)
        /*0008*/ 	.word	0x00000008


	//----- nvinfo : EIATTR_FRAME_SIZE
	.align		4
.L_1:
        /*000c*/ 	.byte	0x04, 0x11
        /*000e*/ 	.short	(.L_3 - .L_2)
	.align		4
.L_2:
        /*0010*/ 	.word	index@(_Z9evenPhasePii)
        /*0014*/ 	.word	0x00000000


	//----- nvinfo : EIATTR_REGCOUNT
	.align		4
.L_3:
        /*0018*/ 	.byte	0x04, 0x2f
        /*001a*/ 	.short	(.L_5 - .L_4)
	.align		4
.L_4:
        /*001c*/ 	.word	index@(_Z8oddPhasePii)
        /*0020*/ 	.word	0x00000008


	//----- nvinfo : EIATTR_FRAME_SIZE
	.align		4
.L_5:
        /*0024*/ 	.byte	0x04, 0x11
        /*0026*/ 	.short	(.L_7 - .L_6)
	.align		4
.L_6:
        /*0028*/ 	.word	index@(_Z8oddPhasePii)
        /*002c*/ 	.word	0x00000000


	//----- nvinfo : EIATTR_MIN_STACK_SIZE
	.align		4
.L_7:
        /*0030*/ 	.byte	0x04, 0x12
        /*0032*/ 	.short	(.L_9 - .L_8)
	.align		4
.L_8:
        /*0034*/ 	.word	index@(_Z8oddPhasePii)
        /*0038*/ 	.word	0x00000000


	//----- nvinfo : EIATTR_MIN_STACK_SIZE
	.align		4
.L_9:
        /*003c*/ 	.byte	0x04, 0x12
        /*003e*/ 	.short	(.L_11 - .L_10)
	.align		4
.L_10:
        /*0040*/ 	.word	index@(_Z9evenPhasePii)
        /*0044*/ 	.word	0x00000000
.L_11:


//--------------------- .nv.compat                --------------------------
	.section	.nv.compat,"",@"SHT_CUDA_COMPAT_INFO"
	.align	4
        /*0000*/ 	.byte	0x02, 0x09, 0x00, 0x00, 0x02, 0x02, 0x01, 0x00, 0x02, 0x05, 0x05, 0x00, 0x03, 0x07, 0x01, 0x01
        /*0010*/ 	.byte	0x02, 0x03, 0x00, 0x00, 0x02, 0x06, 0x01, 0x00, 0x04, 0x0b, 0x08, 0x00, 0x09, 0x00, 0x00, 0x00
        /*0020*/ 	.byte	0x00, 0x00, 0x00, 0x00


//--------------------- .nv.info._Z8oddPhasePii   --------------------------
	.section	.nv.info._Z8oddPhasePii,"",@"SHT_CUDA_INFO"
	.sectionflags	@""
	.align	4


	//----- nvinfo : EIATTR_CUDA_API_VERSION
	.align		4
        /*0000*/ 	.byte	0x04, 0x37
        /*0002*/ 	.short	(.L_13 - .L_12)
.L_12:
        /*0004*/ 	.word	0x00000082


	//----- nvinfo : EIATTR_KPARAM_INFO
	.align		4
.L_13:
        /*0008*/ 	.byte	0x04, 0x17
        /*000a*/ 	.short	(.L_15 - .L_14)
.L_14:
        /*000c*/ 	.word	0x00000000
        /*0010*/ 	.short	0x0001
        /*0012*/ 	.short	0x0008
        /*0014*/ 	.byte	0x00, 0xf0, 0x11, 0x00


	//----- nvinfo : EIATTR_KPARAM_INFO
	.align		4
.L_15:
        /*0018*/ 	.byte	0x04, 0x17
        /*001a*/ 	.short	(.L_17 - .L_16)
.L_16:
        /*001c*/ 	.word	0x00000000
        /*0020*/ 	.short	0x0000
        /*0022*/ 	.short	0x0000
        /*0024*/ 	.byte	0x00, 0xf5, 0x21, 0x00


	//----- nvinfo : EIATTR_SPARSE_MMA_MASK
	.align		4
.L_17:
        /*0028*/ 	.byte	0x03, 0x50
        /*002a*/ 	.short	0x0000


	//----- nvinfo : EIATTR_MAXREG_COUNT
	.align		4
        /*002c*/ 	.byte	0x03, 0x1b
        /*002e*/ 	.short	0x00ff


	//----- nvinfo : EIATTR_MERCURY_ISA_VERSION
	.align		4
        /*0030*/ 	.byte	0x03, 0x5f
        /*0032*/ 	.short	0x0101


	//----- nvinfo : EIATTR_VRC_CTA_INIT_COUNT
	.align		4
        /*0034*/ 	.byte	0x02, 0x4a
	.zero		1
	.zero		1


	//----- nvinfo : EIATTR_EXIT_INSTR_OFFSETS
	.align		4
        /*0038*/ 	.byte	0x04, 0x1c
        /*003a*/ 	.short	(.L_19 - .L_18)


	//   ....[0]....
.L_18:
        /*003c*/ 	.word	0x00000090


	//   ....[1]....
        /*0040*/ 	.word	0x00000100


	//   ....[2]....
        /*0044*/ 	.word	0x00000130


	//----- nvinfo : EIATTR_CBANK_PARAM_SIZE
	.align		4
.L_19:
        /*0048*/ 	.byte	0x03, 0x19
        /*004a*/ 	.short	0x000c


	//----- nvinfo : EIATTR_PARAM_CBANK
	.align		4
        /*004c*/ 	.byte	0x04, 0x0a
        /*004e*/ 	.short	(.L_21 - .L_20)
	.align		4
.L_20:
        /*0050*/ 	.word	index@(.nv.constant0._Z8oddPhasePii)
        /*0054*/ 	.short	0x0380
        /*0056*/ 	.short	0x000c


	//----- nvinfo : EIATTR_SW_WAR
	.align		4
.L_21:
        /*0058*/ 	.byte	0x04, 0x36
        /*005a*/ 	.short	(.L_23 - .L_22)
.L_22:
        /*005c*/ 	.word	0x00000008
.L_23:


//--------------------- .nv.info._Z9evenPhasePii  --------------------------
	.section	.nv.info._Z9evenPhasePii,"",@"SHT_CUDA_INFO"
	.sectionflags	@""
	.align	4


	//----- nvinfo : EIATTR_CUDA_API_VERSION
	.align		4
        /*0000*/ 	.byte	0x04, 0x37
        /*0002*/ 	.short	(.L_25 - .L_24)
.L_24:
        /*0004*/ 	.word	0x00000082


	//----- nvinfo : EIATTR_KPARAM_INFO
	.align		4
.L_25:
        /*0008*/ 	.byte	0x04, 0x17
        /*000a*/ 	.short	(.L_27 - .L_26)
.L_26:
        /*000c*/ 	.word	0x00000000
        /*0010*/ 	.short	0x0001
        /*0012*/ 	.short	0x0008
        /*0014*/ 	.byte	0x00, 0xf0, 0x11, 0x00


	//----- nvinfo : EIATTR_KPARAM_INFO
	.align		4
.L_27:
        /*0018*/ 	.byte	0x04, 0x17
        /*001a*/ 	.short	(.L_29 - .L_28)
.L_28:
        /*001c*/ 	.word	0x00000000
        /*0020*/ 	.short	0x0000
        /*0022*/ 	.short	0x0000
        /*0024*/ 	.byte	0x00, 0xf5, 0x21, 0x00


	//----- nvinfo : EIATTR_SPARSE_MMA_MASK
	.align		4
.L_29:
        /*0028*/ 	.byte	0x03, 0x50
        /*002a*/ 	.short	0x0000


	//----- nvinfo : EIATTR_MAXREG_COUNT
	.align		4
        /*002c*/ 	.byte	0x03, 0x1b
        /*002e*/ 	.short	0x00ff


	//----- nvinfo : EIATTR_MERCURY_ISA_VERSION
	.align		4
        /*0030*/ 	.byte	0x03, 0x5f
        /*0032*/ 	.short	0x0101


	//----- nvinfo : EIATTR_VRC_CTA_INIT_COUNT
	.align		4
        /*0034*/ 	.byte	0x02, 0x4a
	.zero		1
	.zero		1


	//----- nvinfo : EIATTR_EXIT_INSTR_OFFSETS
	.align		4
        /*0038*/ 	.byte	0x04, 0x1c
        /*003a*/ 	.short	(.L_31 - .L_30)


	//   ....[0]....
.L_30:
        /*003c*/ 	.word	0x000000a0


	//   ....[1]....
        /*0040*/ 	.word	0x00000110


	//   ....[2]....
        /*0044*/ 	.word	0x00000140


	//----- nvinfo : EIATTR_CBANK_PARAM_SIZE
	.align		4
.L_31:
        /*0048*/ 	.byte	0x03, 0x19
        /*004a*/ 	.short	0x000c


	//----- nvinfo : EIATTR_PARAM_CBANK
	.align		4
        /*004c*/ 	.byte	0x04, 0x0a
        /*004e*/ 	.short	(.L_33 - .L_32)
	.align		4
.L_32:
        /*0050*/ 	.word	index@(.nv.constant0._Z9evenPhasePii)
        /*0054*/ 	.short	0x0380
        /*0056*/ 	.short	0x000c


	//----- nvinfo : EIATTR_SW_WAR
	.align		4
.L_33:
        /*0058*/ 	.byte	0x04, 0x36
        /*005a*/ 	.short	(.L_35 - .L_34)
.L_34:
        /*005c*/ 	.word	0x00000008
.L_35:


//--------------------- .nv.callgraph             --------------------------
	.section	.nv.callgraph,"",@"SHT_CUDA_CALLGRAPH"
	.align	4
	.sectionentsize	8
	.align		4
        /*0000*/ 	.word	0x00000000
	.align		4
        /*0004*/ 	.word	0xffffffff
	.align		4
        /*0008*/ 	.word	0x00000000
	.align		4
        /*000c*/ 	.word	0xfffffffe
	.align		4
        /*0010*/ 	.word	0x00000000
	.align		4
        /*0014*/ 	.word	0xfffffffd
	.align		4
        /*0018*/ 	.word	0x00000000
	.align		4
        /*001c*/ 	.word	0xfffffffc


//--------------------- .text._Z8oddPhasePii      --------------------------
	.section	.text._Z8oddPhasePii,"ax",@progbits
	.align	128
        .global         _Z8oddPhasePii
        .type           _Z8oddPhasePii,@function
        .size           _Z8oddPhasePii,(.L_x_2 - _Z8oddPhasePii)
        .other          _Z8oddPhasePii,@"STO_CUDA_ENTRY STV_DEFAULT"
_Z8oddPhasePii:
.text._Z8oddPhasePii:
[----:B------:R-:W-:Y:S01]  /*0000*/  LDC R1, c[0x0][0x37c] ;  /* 0x0000df00ff017b82 */ /* 0x000fe20000000800 */
[----:B------:R-:W0:Y:S07]  /*0010*/  S2R R3, SR_TID.X ;  /* 0x0000000000037919 */ /* 0x000e2e0000002100 */
[----:B------:R-:W0:Y:S01]  /*0020*/  S2UR UR5, SR_CTAID.X ;  /* 0x00000000000579c3 */ /* 0x000e220000002500 */
[----:B------:R-:W1:Y:S07]  /*0030*/  LDCU UR4, c[0x0][0x388] ;  /* 0x00007100ff0477ac */ /* 0x000e6e0008000800 */
[----:B------:R-:W0:Y:S01]  /*0040*/  LDC R0, c[0x0][0x360] ;  /* 0x0000d800ff007b82 */ /* 0x000e220000000800 */
[----:B-1----:R-:W-:Y:S01]  /*0050*/  UIADD3 UR4, UPT, UPT, UR4, -0x1, URZ ;  /* 0xffffffff04047890 */ /* 0x002fe2000fffe0ff */
[----:B0-----:R-:W-:-:S05]  /*0060*/  IMAD R0, R0, UR5, R3 ;  /* 0x0000000500007c24 */ /* 0x001fca000f8e0203 */
[----:B------:R-:W-:-:S04]  /*0070*/  LOP3.LUT R5, R0, 0x1, RZ, 0xfc, !PT ;  /* 0x0000000100057812 */ /* 0x000fc800078efcff */
[----:B------:R-:W-:-:S13]  /*0080*/  ISETP.GE.AND P0, PT, R5, UR4, PT ;  /* 0x0000000405007c0c */ /* 0x000fda000bf06270 */
[----:B------:R-:W-:Y:S05]  /*0090*/  @P0 EXIT ;  /* 0x000000000000094d */ /* 0x000fea0003800000 */
[----:B------:R-:W0:Y:S01]  /*00a0*/  LDC.64 R2, c[0x0][0x380] ;  /* 0x0000e000ff027b82 */ /* 0x000e220000000a00 */
[----:B------:R-:W1:Y:S01]  /*00b0*/  LDCU.64 UR4, c[0x0][0x358] ;  /* 0x00006b00ff0477ac */ /* 0x000e620008000a00 */
[----:B0-----:R-:W-:-:S05]  /*00c0*/  IMAD.WIDE R2, R5, 0x4, R2 ;  /* 0x0000000405027825 */ /* 0x001fca00078e0202 */
[----:B-1----:R-:W2:Y:S04]  /*00d0*/  LDG.E R5, desc[UR4][R2.64] ;  /* 0x0000000402057981 */ /* 0x002ea8000c1e1900 */
[----:B------:R-:W2:Y:S02]  /*00e0*/  LDG.E R0, desc[UR4][R2.64+0x4] ;  /* 0x0000040402007981 */ /* 0x000ea4000c1e1900 */
[----:B--2---:R-:W-:-:S13]  /*00f0*/  ISETP.GT.AND P0, PT, R5, R0, PT ;  /* 0x000000000500720c */ /* 0x004fda0003f04270 */
[----:B------:R-:W-:Y:S05]  /*0100*/  @!P0 EXIT ;  /* 0x000000000000894d */ /* 0x000fea0003800000 */
[----:B------:R-:W-:Y:S04]  /*0110*/  STG.E desc[UR4][R2.64], R0 ;  /* 0x0000000002007986 */ /* 0x000fe8000c101904 */
[----:B------:R-:W-:Y:S01]  /*0120*/  STG.E desc[UR4][R2.64+0x4], R5 ;  /* 0x0000040502007986 */ /* 0x000fe2000c101904 */
[----:B------:R-:W-:Y:S05]  /*0130*/  EXIT ;  /* 0x000000000000794d */ /* 0x000fea0003800000 */
.L_x_0:
[----:B------:R-:W-:-:S00]  /*0140*/  BRA `(.L_x_0) ;  /* 0xfffffffc00fc7947 */ /* 0x000fc0000383ffff */
[----:B------:R-:W-:-:S00]  /*0150*/  NOP ;  /* 0x0000000000007918 */ /* 0x000fc00000000000 */
        /* <DEDUP_REMOVED lines=10> */
.L_x_2:


//--------------------- .text._Z9evenPhasePii     --------------------------
	.section	.text._Z9evenPhasePii,"ax",@progbits
	.align	128
        .global         _Z9evenPhasePii
        .type           _Z9evenPhasePii,@function
        .size           _Z9evenPhasePii,(.L_x_3 - _Z9evenPhasePii)
        .other          _Z9evenPhasePii,@"STO_CUDA_ENTRY STV_DEFAULT"
_Z9evenPhasePii:
.text._Z9evenPhasePii:
        /* <DEDUP_REMOVED lines=8> */
[----:B------:R-:W-:-:S04]  /*0080*/  IADD3 R5, PT, PT, R0, R3, RZ ;  /* 0x0000000300057210 */ /* 0x000fc80007ffe0ff */
        /* <DEDUP_REMOVED lines=12> */
.L_x_1:
        /* <DEDUP_REMOVED lines=11> */
.L_x_3:


//--------------------- .nv.shared.reserved.0     --------------------------
	.section	.nv.shared.reserved.0,"aw",@nobits
	.weak		__nv_reservedSMEM_offset_0_alias
	.size		__nv_reservedSMEM_offset_0_alias, 0, 64
	.other		__nv_reservedSMEM_offset_0_alias,@"STO_CUDA_RESERVED_SHARED STV_DEFAULT"
__nv_reservedSMEM_offset_0_alias:
	.zero		0
	.zero		64


//--------------------- .nv.constant0._Z8oddPhasePii --------------------------
	.section	.nv.constant0._Z8oddPhasePii,"a",@progbits
	.sectionflags	@""
	.align	4
.nv.constant0._Z8oddPhasePii:
	.zero		908


//--------------------- .nv.constant0._Z9evenPhasePii --------------------------
	.section	.nv.constant0._Z9evenPhasePii,"a",@progbits
	.sectionflags	@""
	.align	4
.nv.constant0._Z9evenPhasePii:
	.zero		908


//--------------------- SYMBOLS --------------------------

	.type		.nv.reservedSmem.offset0,@object
	.size		.nv.reservedSmem.offset0,0x4
